//
// Generated by NVIDIA NVVM Compiler
//
// Compiler Build ID: CL-36424714
// Cuda compilation tools, release 13.0, V13.0.88
// Based on NVVM 20.0.0
//

.version 9.0
.target sm_100
.address_size 64

	// .globl	_Z14IncrementNaivePii

.visible .entry _Z14IncrementNaivePii(
	.param .u64 .ptr .align 1 _Z14IncrementNaivePii_param_0,
	.param .u32 _Z14IncrementNaivePii_param_1
)
{
	.reg .b32 	%r<9>;
	.reg .b64 	%rd<5>;

	ld.param.u64 	%rd1, [_Z14IncrementNaivePii_param_0];
	ld.param.u32 	%r1, [_Z14IncrementNaivePii_param_1];
	cvta.to.global.u64 	%rd2, %rd1;
	mov.u32 	%r2, %ctaid.x;
	mov.u32 	%r3, %ntid.x;
	mov.u32 	%r4, %tid.x;
	mad.lo.s32 	%r5, %r2, %r3, %r4;
	rem.s32 	%r6, %r5, %r1;
	mul.wide.s32 	%rd3, %r6, 4;
	add.s64 	%rd4, %rd2, %rd3;
	ld.global.u32 	%r7, [%rd4];
	add.s32 	%r8, %r7, 1;
	st.global.u32 	[%rd4], %r8;
	ret;

}
	// .globl	_Z15IncrementAtomicPii
.visible .entry _Z15IncrementAtomicPii(
	.param .u64 .ptr .align 1 _Z15IncrementAtomicPii_param_0,
	.param .u32 _Z15IncrementAtomicPii_param_1
)
{
	.reg .b32 	%r<9>;
	.reg .b64 	%rd<5>;

	ld.param.u64 	%rd1, [_Z15IncrementAtomicPii_param_0];
	ld.param.u32 	%r1, [_Z15IncrementAtomicPii_param_1];
	cvta.to.global.u64 	%rd2, %rd1;
	mov.u32 	%r2, %ctaid.x;
	mov.u32 	%r3, %ntid.x;
	mov.u32 	%r4, %tid.x;
	mad.lo.s32 	%r5, %r2, %r3, %r4;
	rem.s32 	%r6, %r5, %r1;
	mul.wide.s32 	%rd3, %r6, 4;
	add.s64 	%rd4, %rd2, %rd3;
	ld.global.u32 	%r7, [%rd4];
	add.s32 	%r8, %r7, 1;
	st.global.u32 	[%rd4], %r8;
	ret;

}


// ===== COMPILED SASS (sm_100) =====

	.target	sm_100

	.elftype	@"ET_EXEC"


//--------------------- .note.nv.tkinfo           --------------------------
	.section	.note.nv.tkinfo,"",@"SHT_NOTE"
	.sectionflags	@"SHF_NOTE_NV_TKINFO"
	.tkinfo
        /*0018*/ 	.word	0x00000002
        /*0030*/ 	.string	""
        /*0030*/ 	.string	"ptxas"
        /*0030*/ 	.string	"Cuda compilation tools, release 13.0, V13.0.88"
        /*0030*/ 	.string	"Build cuda_13.0.r13.0/compiler.36424714_0"
        /*0030*/ 	.string	"-arch sm_100 -m 64 "



//--------------------- .note.nv.cuinfo           --------------------------
	.section	.note.nv.cuinfo,"",@"SHT_NOTE"
	.sectionflags	@"SHF_NOTE_NV_CUINFO"
        /*0018*/ 	.short	0x0002
        /*001a*/ 	.short	0x0064
        /*001c*/ 	.short	0x0082
	.zero		2


//--------------------- .nv.info                  --------------------------
	.section	.nv.info,"",@"SHT_CUDA_INFO"
	.align	4


	//----- nvinfo : EIATTR_REGCOUNT
	.align		4
        /*0000*/ 	.byte	0x04, 0x2f
        /*0002*/ 	.short	(.L_1 - .L_0)
	.align		4
.L_0:
        /*0004*/ 	.word	index@(_Z14IncrementNaivePii)
        /*0008*/ 	.word	0x0000000b


	//----- nvinfo : EIATTR_FRAME_SIZE
	.align		4
.L_1:
        /*000c*/ 	.byte	0x04, 0x11
        /*000e*/ 	.short	(.L_3 - .L_2)
	.align		4
.L_2:
        /*0010*/ 	.word	index@(_Z14IncrementNaivePii)
        /*0014*/ 	.word	0x00000000


	//----- nvinfo : EIATTR_REGCOUNT
	.align		4
.L_3:
        /*0018*/ 	.byte	0x04, 0x2f
        /*001a*/ 	.short	(.L_5 - .L_4)
	.align		4
.L_4:
        /*001c*/ 	.word	index@(_Z15IncrementAtomicPii)
        /*0020*/ 	.word	0x0000000b


	//----- nvinfo : EIATTR_FRAME_SIZE
	.align		4
.L_5:
        /*0024*/ 	.byte	0x04, 0x11
        /*0026*/ 	.short	(.L_7 - .L_6)
	.align		4
.L_6:
        /*0028*/ 	.word	index@(_Z15IncrementAtomicPii)
        /*002c*/ 	.word	0x00000000


	//----- nvinfo : EIATTR_MIN_STACK_SIZE
	.align		4
.L_7:
        /*0030*/ 	.byte	0x04, 0x12
        /*0032*/ 	.short	(.L_9 - .L_8)
	.align		4
.L_8:
        /*0034*/ 	.word	index@(_Z15IncrementAtomicPii)
        /*0038*/ 	.word	0x00000000


	//----- nvinfo : EIATTR_MIN_STACK_SIZE
	.align		4
.L_9:
        /*003c*/ 	.byte	0x04, 0x12
        /*003e*/ 	.short	(.L_11 - .L_10)
	.align		4
.L_10:
        /*0040*/ 	.word	index@(_Z14IncrementNaivePii)
        /*0044*/ 	.word	0x00000000
.L_11:


//--------------------- .nv.compat                --------------------------
	.section	.nv.compat,"",@"SHT_CUDA_COMPAT_INFO"
	.align	4
        /*0000*/ 	.byte	0x02, 0x09, 0x00, 0x00, 0x02, 0x02, 0x01, 0x00, 0x02, 0x05, 0x05, 0x00, 0x03, 0x07, 0x01, 0x01
        /*0010*/ 	.byte	0x02, 0x03, 0x00, 0x00, 0x02, 0x06, 0x01, 0x00, 0x04, 0x0b, 0x08, 0x00, 0x09, 0x00, 0x00, 0x00
        /*0020*/ 	.byte	0x00, 0x00, 0x00, 0x00


//--------------------- .nv.info._Z15IncrementAtomicPii --------------------------
	.section	.nv.info._Z15IncrementAtomicPii,"",@"SHT_CUDA_INFO"
	.sectionflags	@""
	.align	4


	//----- nvinfo : EIATTR_CUDA_API_VERSION
	.align		4
        /*0000*/ 	.byte	0x04, 0x37
        /*0002*/ 	.short	(.L_13 - .L_12)
.L_12:
        /*0004*/ 	.word	0x00000082


	//----- nvinfo : EIATTR_KPARAM_INFO
	.align		4
.L_13:
        /*0008*/ 	.byte	0x04, 0x17
        /*000a*/ 	.short	(.L_15 - .L_14)
.L_14:
        /*000c*/ 	.word	0x00000000
        /*0010*/ 	.short	0x0001
        /*0012*/ 	.short	0x0008
        /*0014*/ 	.byte	0x00, 0xf0, 0x11, 0x00


	//----- nvinfo : EIATTR_KPARAM_INFO
	.align		4
.L_15:
        /*0018*/ 	.byte	0x04, 0x17
        /*001a*/ 	.short	(.L_17 - .L_16)
.L_16:
        /*001c*/ 	.word	0x00000000
        /*0020*/ 	.short	0x0000
        /*0022*/ 	.short	0x0000
        /*0024*/ 	.byte	0x00, 0xf5, 0x21, 0x00


	//----- nvinfo : EIATTR_SPARSE_MMA_MASK
	.align		4
.L_17:
        /*0028*/ 	.byte	0x03, 0x50
        /*002a*/ 	.short	0x0000


	//----- nvinfo : EIATTR_MAXREG_COUNT
	.align		4
        /*002c*/ 	.byte	0x03, 0x1b
        /*002e*/ 	.short	0x00ff


	//----- nvinfo : EIATTR_MERCURY_ISA_VERSION
	.align		4
        /*0030*/ 	.byte	0x03, 0x5f
        /*0032*/ 	.short	0x0101


	//----- nvinfo : EIATTR_VRC_CTA_INIT_COUNT
	.align		4
        /*0034*/ 	.byte	0x02, 0x4a
	.zero		1
	.zero		1


	//----- nvinfo : EIATTR_EXIT_INSTR_OFFSETS
	.align		4
        /*0038*/ 	.byte	0x04, 0x1c
        /*003a*/ 	.short	(.L_19 - .L_18)


	//   ....[0]....
.L_18:
        /*003c*/ 	.word	0x00000210


	//----- nvinfo : EIATTR_CBANK_PARAM_SIZE
	.align		4
.L_19:
        /*0040*/ 	.byte	0x03, 0x19
        /*0042*/ 	.short	0x000c


	//----- nvinfo : EIATTR_PARAM_CBANK
	.align		4
        /*0044*/ 	.byte	0x04, 0x0a
        /*0046*/ 	.short	(.L_21 - .L_20)
	.align		4
.L_20:
        /*0048*/ 	.word	index@(.nv.constant0._Z15IncrementAtomicPii)
        /*004c*/ 	.short	0x0380
        /*004e*/ 	.short	0x000c


	//----- nvinfo : EIATTR_SW_WAR
	.align		4
.L_21:
        /*0050*/ 	.byte	0x04, 0x36
        /*0052*/ 	.short	(.L_23 - .L_22)
.L_22:
        /*0054*/ 	.word	0x00000008
.L_23:


//--------------------- .nv.info._Z14IncrementNaivePii --------------------------
	.section	.nv.info._Z14IncrementNaivePii,"",@"SHT_CUDA_INFO"
	.sectionflags	@""
	.align	4


	//----- nvinfo : EIATTR_CUDA_API_VERSION
	.align		4
        /*0000*/ 	.byte	0x04, 0x37
        /*0002*/ 	.short	(.L_25 - .L_24)
.L_24:
        /*0004*/ 	.word	0x00000082


	//----- nvinfo : EIATTR_KPARAM_INFO
	.align		4
.L_25:
        /*0008*/ 	.byte	0x04, 0x17
        /*000a*/ 	.short	(.L_27 - .L_26)
.L_26:
        /*000c*/ 	.word	0x00000000
        /*0010*/ 	.short	0x0001
        /*0012*/ 	.short	0x0008
        /*0014*/ 	.byte	0x00, 0xf0, 0x11, 0x00


	//----- nvinfo : EIATTR_KPARAM_INFO
	.align		4
.L_27:
        /*0018*/ 	.byte	0x04, 0x17
        /*001a*/ 	.short	(.L_29 - .L_28)
.L_28:
        /*001c*/ 	.word	0x00000000
        /*0020*/ 	.short	0x0000
        /*0022*/ 	.short	0x0000
        /*0024*/ 	.byte	0x00, 0xf5, 0x21, 0x00


	//----- nvinfo : EIATTR_SPARSE_MMA_MASK
	.align		4
.L_29:
        /*0028*/ 	.byte	0x03, 0x50
        /*002a*/ 	.short	0x0000


	//----- nvinfo : EIATTR_MAXREG_COUNT
	.align		4
        /*002c*/ 	.byte	0x03, 0x1b
        /*002e*/ 	.short	0x00ff


	//----- nvinfo : EIATTR_MERCURY_ISA_VERSION
	.align		4
        /*0030*/ 	.byte	0x03, 0x5f
        /*0032*/ 	.short	0x0101


	//----- nvinfo : EIATTR_VRC_CTA_INIT_COUNT
	.align		4
        /*0034*/ 	.byte	0x02, 0x4a
	.zero		1
	.zero		1


	//----- nvinfo : EIATTR_EXIT_INSTR_OFFSETS
	.align		4
        /*0038*/ 	.byte	0x04, 0x1c
        /*003a*/ 	.short	(.L_31 - .L_30)


	//   ....[0]....
.L_30:
        /*003c*/ 	.word	0x00000210


	//----- nvinfo : EIATTR_CBANK_PARAM_SIZE
	.align		4
.L_31:
        /*0040*/ 	.byte	0x03, 0x19
        /*0042*/ 	.short	0x000c


	//----- nvinfo : EIATTR_PARAM_CBANK
	.align		4
        /*0044*/ 	.byte	0x04, 0x0a
        /*0046*/ 	.short	(.L_33 - .L_32)
	.align		4
.L_32:
        /*0048*/ 	.word	index@(.nv.constant0._Z14IncrementNaivePii)
        /*004c*/ 	.short	0x0380
        /*004e*/ 	.short	0x000c


	//----- nvinfo : EIATTR_SW_WAR
	.align		4
.L_33:
        /*0050*/ 	.byte	0x04, 0x36
        /*0052*/ 	.short	(.L_35 - .L_34)
.L_34:
        /*0054*/ 	.word	0x00000008
.L_35:


//--------------------- .nv.callgraph             --------------------------
	.section	.nv.callgraph,"",@"SHT_CUDA_CALLGRAPH"
	.align	4
	.sectionentsize	8
	.align		4
        /*0000*/ 	.word	0x00000000
	.align		4
        /*0004*/ 	.word	0xffffffff
	.align		4
        /*0008*/ 	.word	0x00000000
	.align		4
        /*000c*/ 	.word	0xfffffffe
	.align		4
        /*0010*/ 	.word	0x00000000
	.align		4
        /*0014*/ 	.word	0xfffffffd
	.align		4
        /*0018*/ 	.word	0x00000000
	.align		4
        /*001c*/ 	.word	0xfffffffc


//--------------------- .text._Z15IncrementAtomicPii --------------------------
	.section	.text._Z15IncrementAtomicPii,"ax",@progbits
	.align	128
        .global         _Z15IncrementAtomicPii
        .type           _Z15IncrementAtomicPii,@function
        .size           _Z15IncrementAtomicPii,(.L_x_2 - _Z15IncrementAtomicPii)
        .other          _Z15IncrementAtomicPii,@"STO_CUDA_ENTRY STV_DEFAULT"
_Z15IncrementAtomicPii:
.text._Z15IncrementAtomicPii:
[----:B------:R-:W-:Y:S08]  /*0000*/  LDC R1, c[0x0][0x37c] ;  /* 0x0000df00ff017b82 */ /* 0x000ff00000000800 */
[----:B------:R-:W0:Y:S01]  /*0010*/  LDC R8, c[0x0][0x388] ;  /* 0x0000e200ff087b82 */ /* 0x000e220000000800 */
[----:B------:R-:W1:Y:S07]  /*0020*/  S2R R5, SR_TID.X ;  /* 0x0000000000057919 */ /* 0x000e6e0000002100 */
[----:B------:R-:W1:Y:S08]  /*0030*/  S2UR UR4, SR_CTAID.X ;  /* 0x00000000000479c3 */ /* 0x000e700000002500 */
[----:B------:R-:W1:Y:S01]  /*0040*/  LDC R0, c[0x0][0x360] ;  /* 0x0000d800ff007b82 */ /* 0x000e620000000800 */
[----:B0-----:R-:W-:-:S04]  /*0050*/  IABS R7, R8 ;  /* 0x0000000800077213 */ /* 0x001fc80000000000 */
[----:B------:R-:W0:Y:S01]  /*0060*/  I2F.RP R4, R7 ;  /* 0x0000000700047306 */ /* 0x000e220000209400 */
[----:B-1----:R-:W-:Y:S01]  /*0070*/  IMAD R0, R0, UR4, R5 ;  /* 0x0000000400007c24 */ /* 0x002fe2000f8e0205 */
[----:B------:R-:W1:Y:S06]  /*0080*/  LDCU.64 UR4, c[0x0][0x358] ;  /* 0x00006b00ff0477ac */ /* 0x000e6c0008000a00 */
[----:B0-----:R-:W0:Y:S01]  /*0090*/  MUFU.RCP R4, R4 ;  /* 0x0000000400047308 */ /* 0x001e220000001000 */
[----:B------:R-:W-:Y:S01]  /*00a0*/  ISETP.GE.AND P2, PT, R0, RZ, PT ;  /* 0x000000ff0000720c */ /* 0x000fe20003f46270 */
[----:B0-----:R-:W-:Y:S01]  /*00b0*/  VIADD R2, R4, 0xffffffe ;  /* 0x0ffffffe04027836 */ /* 0x001fe20000000000 */
[----:B------:R-:W-:-:S05]  /*00c0*/  IABS R4, R0 ;  /* 0x0000000000047213 */ /* 0x000fca0000000000 */
[----:B------:R0:W2:Y:S02]  /*00d0*/  F2I.FTZ.U32.TRUNC.NTZ R3, R2 ;  /* 0x0000000200037305 */ /* 0x0000a4000021f000 */
[----:B0-----:R-:W-:Y:S02]  /*00e0*/  HFMA2 R2, -RZ, RZ, 0, 0 ;  /* 0x00000000ff027431 */ /* 0x001fe400000001ff */
[----:B--2---:R-:W-:-:S04]  /*00f0*/  IMAD.MOV R6, RZ, RZ, -R3 ;  /* 0x000000ffff067224 */ /* 0x004fc800078e0a03 */
[----:B------:R-:W-:-:S04]  /*0100*/  IMAD R5, R6, R7, RZ ;  /* 0x0000000706057224 */ /* 0x000fc800078e02ff */
[----:B------:R-:W-:-:S06]  /*0110*/  IMAD.HI.U32 R3, R3, R5, R2 ;  /* 0x0000000503037227 */ /* 0x000fcc00078e0002 */
[----:B------:R-:W-:-:S04]  /*0120*/  IMAD.HI.U32 R3, R3, R4, RZ ;  /* 0x0000000403037227 */ /* 0x000fc800078e00ff */
[----:B------:R-:W-:-:S04]  /*0130*/  IMAD.MOV R3, RZ, RZ, -R3 ;  /* 0x000000ffff037224 */ /* 0x000fc800078e0a03 */
[C---:B------:R-:W-:Y:S02]  /*0140*/  IMAD R4, R7.reuse, R3, R4 ;  /* 0x0000000307047224 */ /* 0x040fe400078e0204 */
[----:B------:R-:W0:Y:S03]  /*0150*/  LDC.64 R2, c[0x0][0x380] ;  /* 0x0000e000ff027b82 */ /* 0x000e260000000a00 */
[----:B------:R-:W-:-:S13]  /*0160*/  ISETP.GT.U32.AND P0, PT, R7, R4, PT ;  /* 0x000000040700720c */ /* 0x000fda0003f04070 */
[----:B------:R-:W-:Y:S02]  /*0170*/  @!P0 IADD3 R4, PT, PT, R4, -R7, RZ ;  /* 0x8000000704048210 */ /* 0x000fe40007ffe0ff */
[----:B------:R-:W-:Y:S02]  /*0180*/  ISETP.NE.AND P0, PT, R8, RZ, PT ;  /* 0x000000ff0800720c */ /* 0x000fe40003f05270 */
[----:B------:R-:W-:-:S13]  /*0190*/  ISETP.GT.U32.AND P1, PT, R7, R4, PT ;  /* 0x000000040700720c */ /* 0x000fda0003f24070 */
[----:B------:R-:W-:-:S05]  /*01a0*/  @!P1 IMAD.IADD R4, R4, 0x1, -R7 ;  /* 0x0000000104049824 */ /* 0x000fca00078e0a07 */
[----:B------:R-:W-:Y:S02]  /*01b0*/  @!P2 IADD3 R4, PT, PT, -R4, RZ, RZ ;  /* 0x000000ff0404a210 */ /* 0x000fe40007ffe1ff */
[----:B------:R-:W-:-:S05]  /*01c0*/  @!P0 LOP3.LUT R4, RZ, R8, RZ, 0x33, !PT ;  /* 0x00000008ff048212 */ /* 0x000fca00078e33ff */
[----:B0-----:R-:W-:-:S05]  /*01d0*/  IMAD.WIDE R2, R4, 0x4, R2 ;  /* 0x0000000404027825 */ /* 0x001fca00078e0202 */
[----:B-1----:R-:W2:Y:S02]  /*01e0*/  LDG.E R0, desc[UR4][R2.64] ;  /* 0x0000000402007981 */ /* 0x002ea4000c1e1900 */
[----:B--2---:R-:W-:-:S05]  /*01f0*/  IADD3 R5, PT, PT, R0, 0x1, RZ ;  /* 0x0000000100057810 */ /* 0x004fca0007ffe0ff */
[----:B------:R-:W-:Y:S01]  /*0200*/  STG.E desc[UR4][R2.64], R5 ;  /* 0x0000000502007986 */ /* 0x000fe2000c101904 */
[----:B------:R-:W-:Y:S05]  /*0210*/  EXIT ;  /* 0x000000000000794d */ /* 0x000fea0003800000 */
.L_x_0:
[----:B------:R-:W-:-:S00]  /*0220*/  BRA `(.L_x_0) ;  /* 0xfffffffc00fc7947 */ /* 0x000fc0000383ffff */
[----:B------:R-:W-:-:S00]  /*0230*/  NOP ;  /* 0x0000000000007918 */ /* 0x000fc00000000000 */
        /* <DEDUP_REMOVED lines=12> */
.L_x_2:


//--------------------- .text._Z14IncrementNaivePii --------------------------
	.section	.text._Z14IncrementNaivePii,"ax",@progbits
	.align	128
        .global         _Z14IncrementNaivePii
        .type           _Z14IncrementNaivePii,@function
        .size           _Z14IncrementNaivePii,(.L_x_3 - _Z14IncrementNaivePii)
        .other          _Z14IncrementNaivePii,@"STO_CUDA_ENTRY STV_DEFAULT"
_Z14IncrementNaivePii:
.text._Z14IncrementNaivePii:
        /* <DEDUP_REMOVED lines=34> */
.L_x_1:
        /* <DEDUP_REMOVED lines=14> */
.L_x_3:


//--------------------- .nv.shared.reserved.0     --------------------------
	.section	.nv.shared.reserved.0,"aw",@nobits
	.weak		__nv_reservedSMEM_offset_0_alias
	.size		__nv_reservedSMEM_offset_0_alias, 0, 64
	.other		__nv_reservedSMEM_offset_0_alias,@"STO_CUDA_RESERVED_SHARED STV_DEFAULT"
__nv_reservedSMEM_offset_0_alias:
	.zero		0
	.zero		64


//--------------------- .nv.constant0._Z15IncrementAtomicPii --------------------------
	.section	.nv.constant0._Z15IncrementAtomicPii,"a",@progbits
	.sectionflags	@""
	.align	4
.nv.constant0._Z15IncrementAtomicPii:
	.zero		908


//--------------------- .nv.constant0._Z14IncrementNaivePii --------------------------
	.section	.nv.constant0._Z14IncrementNaivePii,"a",@progbits
	.sectionflags	@""
	.align	4
.nv.constant0._Z14IncrementNaivePii:
	.zero		908


//--------------------- SYMBOLS --------------------------

	.type		.nv.reservedSmem.offset0,@object
	.size		.nv.reservedSmem.offset0,0x4
